//
// Generated by NVIDIA NVVM Compiler
//
// Compiler Build ID: CL-36424714
// Cuda compilation tools, release 13.0, V13.0.88
// Based on NVVM 20.0.0
//

.version 9.0
.target sm_100
.address_size 64

	// .globl	_Z9array_addPiS_S_i

.visible .entry _Z9array_addPiS_S_i(
	.param .u64 .ptr .align 1 _Z9array_addPiS_S_i_param_0,
	.param .u64 .ptr .align 1 _Z9array_addPiS_S_i_param_1,
	.param .u64 .ptr .align 1 _Z9array_addPiS_S_i_param_2,
	.param .u32 _Z9array_addPiS_S_i_param_3
)
{
	.reg .pred 	%p<7>;
	.reg .b32 	%r<15>;
	.reg .b64 	%rd<11>;

	ld.param.u64 	%rd4, [_Z9array_addPiS_S_i_param_0];
	ld.param.u64 	%rd5, [_Z9array_addPiS_S_i_param_1];
	ld.param.u64 	%rd6, [_Z9array_addPiS_S_i_param_2];
	ld.param.u32 	%r8, [_Z9array_addPiS_S_i_param_3];
	mov.u32 	%r14, %tid.x;
	mov.u32 	%r2, %ntid.x;
	div.s32 	%r3, %r8, %r2;
	setp.ge.s32 	%p1, %r14, %r8;
	setp.lt.s32 	%p2, %r3, 1;
	or.pred  	%p3, %p1, %p2;
	@%p3 bra 	$L__BB0_3;
	cvta.to.global.u64 	%rd1, %rd5;
	cvta.to.global.u64 	%rd2, %rd4;
	cvta.to.global.u64 	%rd3, %rd6;
	mov.b32 	%r13, 0;
$L__BB0_2:
	mul.wide.u32 	%rd7, %r14, 4;
	add.s64 	%rd8, %rd1, %rd7;
	ld.global.u32 	%r10, [%rd8];
	add.s64 	%rd9, %rd2, %rd7;
	ld.global.u32 	%r11, [%rd9];
	add.s32 	%r12, %r11, %r10;
	add.s64 	%rd10, %rd3, %rd7;
	st.global.u32 	[%rd10], %r12;
	add.s32 	%r14, %r14, %r2;
	setp.lt.s32 	%p4, %r14, %r8;
	add.s32 	%r13, %r13, 1;
	setp.lt.s32 	%p5, %r13, %r3;
	and.pred  	%p6, %p4, %p5;
	@%p6 bra 	$L__BB0_2;
$L__BB0_3:
	ret;

}


// ===== COMPILED SASS (sm_100) =====

	.target	sm_100

	.elftype	@"ET_EXEC"


//--------------------- .note.nv.tkinfo           --------------------------
	.section	.note.nv.tkinfo,"",@"SHT_NOTE"
	.sectionflags	@"SHF_NOTE_NV_TKINFO"
	.tkinfo
        /*0018*/ 	.word	0x00000002
        /*0030*/ 	.string	""
        /*0030*/ 	.string	"ptxas"
        /*0030*/ 	.string	"Cuda compilation tools, release 13.0, V13.0.88"
        /*0030*/ 	.string	"Build cuda_13.0.r13.0/compiler.36424714_0"
        /*0030*/ 	.string	"-arch sm_100 -m 64 "



//--------------------- .note.nv.cuinfo           --------------------------
	.section	.note.nv.cuinfo,"",@"SHT_NOTE"
	.sectionflags	@"SHF_NOTE_NV_CUINFO"
        /*0018*/ 	.short	0x0002
        /*001a*/ 	.short	0x0064
        /*001c*/ 	.short	0x0082
	.zero		2


//--------------------- .nv.info                  --------------------------
	.section	.nv.info,"",@"SHT_CUDA_INFO"
	.align	4


	//----- nvinfo : EIATTR_REGCOUNT
	.align		4
        /*0000*/ 	.byte	0x04, 0x2f
        /*0002*/ 	.short	(.L_1 - .L_0)
	.align		4
.L_0:
        /*0004*/ 	.word	index@(_Z9array_addPiS_S_i)
        /*0008*/ 	.word	0x00000018


	//----- nvinfo : EIATTR_FRAME_SIZE
	.align		4
.L_1:
        /*000c*/ 	.byte	0x04, 0x11
        /*000e*/ 	.short	(.L_3 - .L_2)
	.align		4
.L_2:
        /*0010*/ 	.word	index@(_Z9array_addPiS_S_i)
        /*0014*/ 	.word	0x00000000


	//----- nvinfo : EIATTR_MIN_STACK_SIZE
	.align		4
.L_3:
        /*0018*/ 	.byte	0x04, 0x12
        /*001a*/ 	.short	(.L_5 - .L_4)
	.align		4
.L_4:
        /*001c*/ 	.word	index@(_Z9array_addPiS_S_i)
        /*0020*/ 	.word	0x00000000
.L_5:


//--------------------- .nv.compat                --------------------------
	.section	.nv.compat,"",@"SHT_CUDA_COMPAT_INFO"
	.align	4
        /*0000*/ 	.byte	0x02, 0x09, 0x00, 0x00, 0x02, 0x02, 0x01, 0x00, 0x02, 0x05, 0x05, 0x00, 0x03, 0x07, 0x01, 0x01
        /*0010*/ 	.byte	0x02, 0x03, 0x00, 0x00, 0x02, 0x06, 0x01, 0x00, 0x04, 0x0b, 0x08, 0x00, 0x09, 0x00, 0x00, 0x00
        /*0020*/ 	.byte	0x00, 0x00, 0x00, 0x00


//--------------------- .nv.info._Z9array_addPiS_S_i --------------------------
	.section	.nv.info._Z9array_addPiS_S_i,"",@"SHT_CUDA_INFO"
	.sectionflags	@""
	.align	4


	//----- nvinfo : EIATTR_CUDA_API_VERSION
	.align		4
        /*0000*/ 	.byte	0x04, 0x37
        /*0002*/ 	.short	(.L_7 - .L_6)
.L_6:
        /*0004*/ 	.word	0x00000082


	//----- nvinfo : EIATTR_KPARAM_INFO
	.align		4
.L_7:
        /*0008*/ 	.byte	0x04, 0x17
        /*000a*/ 	.short	(.L_9 - .L_8)
.L_8:
        /*000c*/ 	.word	0x00000000
        /*0010*/ 	.short	0x0003
        /*0012*/ 	.short	0x0018
        /*0014*/ 	.byte	0x00, 0xf0, 0x11, 0x00


	//----- nvinfo : EIATTR_KPARAM_INFO
	.align		4
.L_9:
        /*0018*/ 	.byte	0x04, 0x17
        /*001a*/ 	.short	(.L_11 - .L_10)
.L_10:
        /*001c*/ 	.word	0x00000000
        /*0020*/ 	.short	0x0002
        /*0022*/ 	.short	0x0010
        /*0024*/ 	.byte	0x00, 0xf5, 0x21, 0x00


	//----- nvinfo : EIATTR_KPARAM_INFO
	.align		4
.L_11:
        /*0028*/ 	.byte	0x04, 0x17
        /*002a*/ 	.short	(.L_13 - .L_12)
.L_12:
        /*002c*/ 	.word	0x00000000
        /*0030*/ 	.short	0x0001
        /*0032*/ 	.short	0x0008
        /*0034*/ 	.byte	0x00, 0xf5, 0x21, 0x00


	//----- nvinfo : EIATTR_KPARAM_INFO
	.align		4
.L_13:
        /*0038*/ 	.byte	0x04, 0x17
        /*003a*/ 	.short	(.L_15 - .L_14)
.L_14:
        /*003c*/ 	.word	0x00000000
        /*0040*/ 	.short	0x0000
        /*0042*/ 	.short	0x0000
        /*0044*/ 	.byte	0x00, 0xf5, 0x21, 0x00


	//----- nvinfo : EIATTR_SPARSE_MMA_MASK
	.align		4
.L_15:
        /*0048*/ 	.byte	0x03, 0x50
        /*004a*/ 	.short	0x0000


	//----- nvinfo : EIATTR_MAXREG_COUNT
	.align		4
        /*004c*/ 	.byte	0x03, 0x1b
        /*004e*/ 	.short	0x00ff


	//----- nvinfo : EIATTR_MERCURY_ISA_VERSION
	.align		4
        /*0050*/ 	.byte	0x03, 0x5f
        /*0052*/ 	.short	0x0101


	//----- nvinfo : EIATTR_VRC_CTA_INIT_COUNT
	.align		4
        /*0054*/ 	.byte	0x02, 0x4a
	.zero		1
	.zero		1


	//----- nvinfo : EIATTR_EXIT_INSTR_OFFSETS
	.align		4
        /*0058*/ 	.byte	0x04, 0x1c
        /*005a*/ 	.short	(.L_17 - .L_16)


	//   ....[0]....
.L_16:
        /*005c*/ 	.word	0x00000200


	//   ....[1]....
        /*0060*/ 	.word	0x00000320


	//----- nvinfo : EIATTR_CRS_STACK_SIZE
	.align		4
.L_17:
        /*0064*/ 	.byte	0x04, 0x1e
        /*0066*/ 	.short	(.L_19 - .L_18)
.L_18:
        /*0068*/ 	.word	0x00000000


	//----- nvinfo : EIATTR_CBANK_PARAM_SIZE
	.align		4
.L_19:
        /*006c*/ 	.byte	0x03, 0x19
        /*006e*/ 	.short	0x001c


	//----- nvinfo : EIATTR_PARAM_CBANK
	.align		4
        /*0070*/ 	.byte	0x04, 0x0a
        /*0072*/ 	.short	(.L_21 - .L_20)
	.align		4
.L_20:
        /*0074*/ 	.word	index@(.nv.constant0._Z9array_addPiS_S_i)
        /*0078*/ 	.short	0x0380
        /*007a*/ 	.short	0x001c


	//----- nvinfo : EIATTR_SW_WAR
	.align		4
.L_21:
        /*007c*/ 	.byte	0x04, 0x36
        /*007e*/ 	.short	(.L_23 - .L_22)
.L_22:
        /*0080*/ 	.word	0x00000008
.L_23:


//--------------------- .nv.callgraph             --------------------------
	.section	.nv.callgraph,"",@"SHT_CUDA_CALLGRAPH"
	.align	4
	.sectionentsize	8
	.align		4
        /*0000*/ 	.word	0x00000000
	.align		4
        /*0004*/ 	.word	0xffffffff
	.align		4
        /*0008*/ 	.word	0x00000000
	.align		4
        /*000c*/ 	.word	0xfffffffe
	.align		4
        /*0010*/ 	.word	0x00000000
	.align		4
        /*0014*/ 	.word	0xfffffffd
	.align		4
        /*0018*/ 	.word	0x00000000
	.align		4
        /*001c*/ 	.word	0xfffffffc


//--------------------- .text._Z9array_addPiS_S_i --------------------------
	.section	.text._Z9array_addPiS_S_i,"ax",@progbits
	.align	128
        .global         _Z9array_addPiS_S_i
        .type           _Z9array_addPiS_S_i,@function
        .size           _Z9array_addPiS_S_i,(.L_x_2 - _Z9array_addPiS_S_i)
        .other          _Z9array_addPiS_S_i,@"STO_CUDA_ENTRY STV_DEFAULT"
_Z9array_addPiS_S_i:
.text._Z9array_addPiS_S_i:
[----:B------:R-:W-:Y:S08]  /*0000*/  LDC R1, c[0x0][0x37c] ;  /* 0x0000df00ff017b82 */ /* 0x000ff00000000800 */
[----:B------:R-:W0:Y:S01]  /*0010*/  LDC R0, c[0x0][0x360] ;  /* 0x0000d800ff007b82 */ /* 0x000e220000000800 */
[----:B------:R-:W1:Y:S07]  /*0020*/  S2R R17, SR_TID.X ;  /* 0x0000000000117919 */ /* 0x000e6e0000002100 */
[----:B------:R-:W2:Y:S01]  /*0030*/  LDC R3, c[0x0][0x398] ;  /* 0x0000e600ff037b82 */ /* 0x000ea20000000800 */
[----:B0-----:R-:W-:-:S02]  /*0040*/  IABS R7, R0 ;  /* 0x0000000000077213 */ /* 0x001fc40000000000 */
[----:B------:R-:W-:Y:S02]  /*0050*/  IABS R8, R0 ;  /* 0x0000000000087213 */ /* 0x000fe40000000000 */
[----:B------:R-:W0:Y:S02]  /*0060*/  I2F.RP R2, R7 ;  /* 0x0000000700027306 */ /* 0x000e240000209400 */
[----:B------:R-:W-:-:S06]  /*0070*/  IADD3 R8, PT, PT, RZ, -R8, RZ ;  /* 0x80000008ff087210 */ /* 0x000fcc0007ffe0ff */
[----:B0-----:R-:W0:Y:S02]  /*0080*/  MUFU.RCP R2, R2 ;  /* 0x0000000200027308 */ /* 0x001e240000001000 */
[----:B0-----:R-:W-:Y:S01]  /*0090*/  VIADD R4, R2, 0xffffffe ;  /* 0x0ffffffe02047836 */ /* 0x001fe20000000000 */
[----:B--2---:R-:W-:-:S05]  /*00a0*/  IABS R2, R3 ;  /* 0x0000000300027213 */ /* 0x004fca0000000000 */
[----:B------:R0:W2:Y:S02]  /*00b0*/  F2I.FTZ.U32.TRUNC.NTZ R5, R4 ;  /* 0x0000000400057305 */ /* 0x0000a4000021f000 */
[----:B0-----:R-:W-:Y:S02]  /*00c0*/  IMAD.MOV.U32 R4, RZ, RZ, RZ ;  /* 0x000000ffff047224 */ /* 0x001fe400078e00ff */
[----:B--2---:R-:W-:-:S04]  /*00d0*/  IMAD.MOV R6, RZ, RZ, -R5 ;  /* 0x000000ffff067224 */ /* 0x004fc800078e0a05 */
[----:B------:R-:W-:-:S04]  /*00e0*/  IMAD R9, R6, R7, RZ ;  /* 0x0000000706097224 */ /* 0x000fc800078e02ff */
[----:B------:R-:W-:-:S04]  /*00f0*/  IMAD.HI.U32 R5, R5, R9, R4 ;  /* 0x0000000905057227 */ /* 0x000fc800078e0004 */
[----:B------:R-:W-:Y:S02]  /*0100*/  IMAD.MOV.U32 R4, RZ, RZ, R8 ;  /* 0x000000ffff047224 */ /* 0x000fe400078e0008 */
[----:B------:R-:W-:-:S04]  /*0110*/  IMAD.HI.U32 R5, R5, R2, RZ ;  /* 0x0000000205057227 */ /* 0x000fc800078e00ff */
[----:B------:R-:W-:-:S05]  /*0120*/  IMAD R2, R5, R4, R2 ;  /* 0x0000000405027224 */ /* 0x000fca00078e0202 */
[----:B------:R-:W-:-:S13]  /*0130*/  ISETP.GT.U32.AND P2, PT, R7, R2, PT ;  /* 0x000000020700720c */ /* 0x000fda0003f44070 */
[-C--:B------:R-:W-:Y:S01]  /*0140*/  @!P2 IADD3 R2, PT, PT, R2, -R7.reuse, RZ ;  /* 0x800000070202a210 */ /* 0x080fe20007ffe0ff */
[----:B------:R-:W-:Y:S01]  /*0150*/  @!P2 VIADD R5, R5, 0x1 ;  /* 0x000000010505a836 */ /* 0x000fe20000000000 */
[----:B------:R-:W-:Y:S02]  /*0160*/  ISETP.NE.AND P2, PT, R0, RZ, PT ;  /* 0x000000ff0000720c */ /* 0x000fe40003f45270 */
[----:B------:R-:W-:Y:S02]  /*0170*/  ISETP.GE.U32.AND P0, PT, R2, R7, PT ;  /* 0x000000070200720c */ /* 0x000fe40003f06070 */
[----:B------:R-:W-:-:S04]  /*0180*/  LOP3.LUT R2, R0, R3, RZ, 0x3c, !PT ;  /* 0x0000000300027212 */ /* 0x000fc800078e3cff */
[----:B------:R-:W-:-:S07]  /*0190*/  ISETP.GE.AND P1, PT, R2, RZ, PT ;  /* 0x000000ff0200720c */ /* 0x000fce0003f26270 */
[----:B------:R-:W-:-:S05]  /*01a0*/  @P0 VIADD R5, R5, 0x1 ;  /* 0x0000000105050836 */ /* 0x000fca0000000000 */
[----:B------:R-:W-:-:S05]  /*01b0*/  MOV R21, R5 ;  /* 0x0000000500157202 */ /* 0x000fca0000000f00 */
[----:B------:R-:W-:Y:S01]  /*01c0*/  @!P1 IMAD.MOV R21, RZ, RZ, -R21 ;  /* 0x000000ffff159224 */ /* 0x000fe200078e0a15 */
[----:B------:R-:W-:-:S04]  /*01d0*/  @!P2 LOP3.LUT R21, RZ, R0, RZ, 0x33, !PT ;  /* 0x00000000ff15a212 */ /* 0x000fc800078e33ff */
[----:B------:R-:W-:-:S04]  /*01e0*/  ISETP.GE.AND P0, PT, R21, 0x1, PT ;  /* 0x000000011500780c */ /* 0x000fc80003f06270 */
[----:B-1----:R-:W-:-:S13]  /*01f0*/  ISETP.GE.OR P0, PT, R17, R3, !P0 ;  /* 0x000000031100720c */ /* 0x002fda0004706670 */
[----:B------:R-:W-:Y:S05]  /*0200*/  @P0 EXIT ;  /* 0x000000000000094d */ /* 0x000fea0003800000 */
[----:B------:R-:W0:Y:S01]  /*0210*/  LDC.64 R14, c[0x0][0x390] ;  /* 0x0000e400ff0e7b82 */ /* 0x000e220000000a00 */
[----:B------:R-:W-:Y:S01]  /*0220*/  IMAD.MOV.U32 R2, RZ, RZ, RZ ;  /* 0x000000ffff027224 */ /* 0x000fe200078e00ff */
[----:B------:R-:W1:Y:S06]  /*0230*/  LDCU.64 UR4, c[0x0][0x358] ;  /* 0x00006b00ff0477ac */ /* 0x000e6c0008000a00 */
[----:B------:R-:W2:Y:S08]  /*0240*/  LDC.64 R12, c[0x0][0x380] ;  /* 0x0000e000ff0c7b82 */ /* 0x000eb00000000a00 */
[----:B------:R-:W3:Y:S02]  /*0250*/  LDC.64 R10, c[0x0][0x388] ;  /* 0x0000e200ff0a7b82 */ /* 0x000ee40000000a00 */
.L_x_0:
[----:B---3--:R-:W-:-:S04]  /*0260*/  IMAD.WIDE.U32 R4, R17, 0x4, R10 ;  /* 0x0000000411047825 */ /* 0x008fc800078e000a */
[C---:B--2---:R-:W-:Y:S02]  /*0270*/  IMAD.WIDE.U32 R6, R17.reuse, 0x4, R12 ;  /* 0x0000000411067825 */ /* 0x044fe400078e000c */
[----:B-1----:R-:W2:Y:S04]  /*0280*/  LDG.E R4, desc[UR4][R4.64] ;  /* 0x0000000404047981 */ /* 0x002ea8000c1e1900 */
[----:B------:R-:W2:Y:S01]  /*0290*/  LDG.E R7, desc[UR4][R6.64] ;  /* 0x0000000406077981 */ /* 0x000ea2000c1e1900 */
[----:B0---4-:R-:W-:Y:S01]  /*02a0*/  IMAD.WIDE.U32 R8, R17, 0x4, R14 ;  /* 0x0000000411087825 */ /* 0x011fe200078e000e */
[----:B------:R-:W-:-:S03]  /*02b0*/  IADD3 R17, PT, PT, R0, R17, RZ ;  /* 0x0000001100117210 */ /* 0x000fc60007ffe0ff */
[----:B------:R-:W-:Y:S01]  /*02c0*/  VIADD R2, R2, 0x1 ;  /* 0x0000000102027836 */ /* 0x000fe20000000000 */
[----:B------:R-:W-:-:S04]  /*02d0*/  ISETP.LT.AND P1, PT, R17, R3, PT ;  /* 0x000000031100720c */ /* 0x000fc80003f21270 */
[----:B------:R-:W-:Y:S02]  /*02e0*/  ISETP.GE.AND P0, PT, R2, R21, PT ;  /* 0x000000150200720c */ /* 0x000fe40003f06270 */
[----:B--2---:R-:W-:-:S05]  /*02f0*/  IADD3 R19, PT, PT, R4, R7, RZ ;  /* 0x0000000704137210 */ /* 0x004fca0007ffe0ff */
[----:B------:R4:W-:Y:S06]  /*0300*/  STG.E desc[UR4][R8.64], R19 ;  /* 0x0000001308007986 */ /* 0x0009ec000c101904 */
[----:B------:R-:W-:Y:S05]  /*0310*/  @!P0 BRA P1, `(.L_x_0) ;  /* 0xfffffffc00d08947 */ /* 0x000fea000083ffff */
[----:B------:R-:W-:Y:S05]  /*0320*/  EXIT ;  /* 0x000000000000794d */ /* 0x000fea0003800000 */
.L_x_1:
[----:B------:R-:W-:-:S00]  /*0330*/  BRA `(.L_x_1) ;  /* 0xfffffffc00fc7947 */ /* 0x000fc0000383ffff */
[----:B------:R-:W-:-:S00]  /*0340*/  NOP ;  /* 0x0000000000007918 */ /* 0x000fc00000000000 */
        /* <DEDUP_REMOVED lines=11> */
.L_x_2:


//--------------------- .nv.shared.reserved.0     --------------------------
	.section	.nv.shared.reserved.0,"aw",@nobits
	.weak		__nv_reservedSMEM_offset_0_alias
	.size		__nv_reservedSMEM_offset_0_alias, 0, 64
	.other		__nv_reservedSMEM_offset_0_alias,@"STO_CUDA_RESERVED_SHARED STV_DEFAULT"
__nv_reservedSMEM_offset_0_alias:
	.zero		0
	.zero		64


//--------------------- .nv.constant0._Z9array_addPiS_S_i --------------------------
	.section	.nv.constant0._Z9array_addPiS_S_i,"a",@progbits
	.sectionflags	@""
	.align	4
.nv.constant0._Z9array_addPiS_S_i:
	.zero		924


//--------------------- SYMBOLS --------------------------

	.type		.nv.reservedSmem.offset0,@object
	.size		.nv.reservedSmem.offset0,0x4
